	.headerflags	@"EF_CUDA_TEXMODE_UNIFIED EF_CUDA_64BIT_ADDRESS EF_CUDA_ACCELERATORS EF_CUDA_SM90 EF_CUDA_VIRTUAL_SM(EF_CUDA_SM90)"
	.elftype	@"ET_EXEC"


//--------------------- .nv.info                  --------------------------
	.section	.nv.info,"",@"SHT_CUDA_INFO"
	.align	4


	//----- nvinfo : EIATTR_REGCOUNT
	.align		4
        /*0000*/ 	.byte	0x04, 0x2f
        /*0002*/ 	.short	(.L_1 - .L_0)
	.align		4
.L_0:
        /*0004*/ 	.word	index@(triton_poi_fused_relu_threshold_backward_8)
        /*0008*/ 	.word	0x0000001e


	//----- nvinfo : EIATTR_MIN_STACK_SIZE
	.align		4
.L_1:
        /*000c*/ 	.byte	0x04, 0x12
        /*000e*/ 	.short	(.L_3 - .L_2)
	.align		4
.L_2:
        /*0010*/ 	.word	index@(triton_poi_fused_relu_threshold_backward_8)
        /*0014*/ 	.word	0x00000000


	//----- nvinfo : EIATTR_FRAME_SIZE
	.align		4
.L_3:
        /*0018*/ 	.byte	0x04, 0x11
        /*001a*/ 	.short	(.L_5 - .L_4)
	.align		4
.L_4:
        /*001c*/ 	.word	index@(triton_poi_fused_relu_threshold_backward_8)
        /*0020*/ 	.word	0x00000000


	//----- nvinfo : EIATTR_MIN_STACK_SIZE
	.align		4
.L_5:
        /*0024*/ 	.byte	0x04, 0x12
        /*0026*/ 	.short	(.L_7 - .L_6)
	.align		4
.L_6:
        /*0028*/ 	.word	index@(triton_poi_fused_relu_threshold_backward_8)
        /*002c*/ 	.word	0x00000000
.L_7:


//--------------------- .nv.info.triton_poi_fused_relu_threshold_backward_8 --------------------------
	.section	.nv.info.triton_poi_fused_relu_threshold_backward_8,"",@"SHT_CUDA_INFO"
	.sectionflags	@""
	.align	4


	//----- nvinfo : EIATTR_CUDA_API_VERSION
	.align		4
        /*0000*/ 	.byte	0x04, 0x37
        /*0002*/ 	.short	(.L_9 - .L_8)
.L_8:
        /*0004*/ 	.word	0x0000007c


	//----- nvinfo : EIATTR_KPARAM_INFO
	.align		4
.L_9:
        /*0008*/ 	.byte	0x04, 0x17
        /*000a*/ 	.short	(.L_11 - .L_10)
.L_10:
        /*000c*/ 	.word	0x00000000
        /*0010*/ 	.short	0x0004
        /*0012*/ 	.short	0x001c
        /*0014*/ 	.byte	0x00, 0xf0, 0x11, 0x00


	//----- nvinfo : EIATTR_KPARAM_INFO
	.align		4
.L_11:
        /*0018*/ 	.byte	0x04, 0x17
        /*001a*/ 	.short	(.L_13 - .L_12)
.L_12:
        /*001c*/ 	.word	0x00000000
        /*0020*/ 	.short	0x0003
        /*0022*/ 	.short	0x0018
        /*0024*/ 	.byte	0x00, 0xf0, 0x11, 0x00


	//----- nvinfo : EIATTR_KPARAM_INFO
	.align		4
.L_13:
        /*0028*/ 	.byte	0x04, 0x17
        /*002a*/ 	.short	(.L_15 - .L_14)
.L_14:
        /*002c*/ 	.word	0x00000000
        /*0030*/ 	.short	0x0002
        /*0032*/ 	.short	0x0010
        /*0034*/ 	.byte	0x00, 0xf4, 0x21, 0x00


	//----- nvinfo : EIATTR_KPARAM_INFO
	.align		4
.L_15:
        /*0038*/ 	.byte	0x04, 0x17
        /*003a*/ 	.short	(.L_17 - .L_16)
.L_16:
        /*003c*/ 	.word	0x00000000
        /*0040*/ 	.short	0x0001
        /*0042*/ 	.short	0x0008
        /*0044*/ 	.byte	0x00, 0xf4, 0x21, 0x00


	//----- nvinfo : EIATTR_KPARAM_INFO
	.align		4
.L_17:
        /*0048*/ 	.byte	0x04, 0x17
        /*004a*/ 	.short	(.L_19 - .L_18)
.L_18:
        /*004c*/ 	.word	0x00000000
        /*0050*/ 	.short	0x0000
        /*0052*/ 	.short	0x0000
        /*0054*/ 	.byte	0x00, 0xf4, 0x21, 0x00


	//----- nvinfo : EIATTR_SPARSE_MMA_MASK
	.align		4
.L_19:
        /*0058*/ 	.byte	0x03, 0x50
        /*005a*/ 	.short	0x0000


	//----- nvinfo : EIATTR_MAXREG_COUNT
	.align		4
        /*005c*/ 	.byte	0x03, 0x1b
        /*005e*/ 	.short	0x00ff


	//----- nvinfo : EIATTR_EXIT_INSTR_OFFSETS
	.align		4
        /*0060*/ 	.byte	0x04, 0x1c
        /*0062*/ 	.short	(.L_21 - .L_20)


	//   ....[0]....
.L_20:
        /*0064*/ 	.word	0x00000cc0


	//   ....[1]....
        /*0068*/ 	.word	0x00000d00


	//----- nvinfo : EIATTR_REQNTID
	.align		4
.L_21:
        /*006c*/ 	.byte	0x04, 0x10
        /*006e*/ 	.short	(.L_23 - .L_22)
.L_22:
        /*0070*/ 	.word	0x00000080
        /*0074*/ 	.word	0x00000001
        /*0078*/ 	.word	0x00000001


	//----- nvinfo : EIATTR_CBANK_PARAM_SIZE
	.align		4
.L_23:
        /*007c*/ 	.byte	0x03, 0x19
        /*007e*/ 	.short	0x0020


	//----- nvinfo : EIATTR_PARAM_CBANK
	.align		4
        /*0080*/ 	.byte	0x04, 0x0a
        /*0082*/ 	.short	(.L_25 - .L_24)
	.align		4
.L_24:
        /*0084*/ 	.word	index@(.nv.constant0.triton_poi_fused_relu_threshold_backward_8)
        /*0088*/ 	.short	0x0210
        /*008a*/ 	.short	0x0020


	//----- nvinfo : EIATTR_SW_WAR
	.align		4
.L_25:
        /*008c*/ 	.byte	0x04, 0x36
        /*008e*/ 	.short	(.L_27 - .L_26)
.L_26:
        /*0090*/ 	.word	0x00000008
.L_27:


//--------------------- .nv.callgraph             --------------------------
	.section	.nv.callgraph,"",@"SHT_CUDA_CALLGRAPH"
	.align	4
	.sectionentsize	8
	.align		4
        /*0000*/ 	.word	0x00000000
	.align		4
        /*0004*/ 	.word	0xffffffff
	.align		4
        /*0008*/ 	.word	0x00000000
	.align		4
        /*000c*/ 	.word	0xfffffffe
	.align		4
        /*0010*/ 	.word	0x00000000
	.align		4
        /*0014*/ 	.word	0xfffffffd
	.align		4
        /*0018*/ 	.word	0x00000000
	.align		4
        /*001c*/ 	.word	0xfffffffc


//--------------------- .text.triton_poi_fused_relu_threshold_backward_8 --------------------------
	.section	.text.triton_poi_fused_relu_threshold_backward_8,"ax",@progbits
	.sectionflags	@"SHF_BARRIERS=1"
	.align	128
        .global         triton_poi_fused_relu_threshold_backward_8
        .type           triton_poi_fused_relu_threshold_backward_8,@function
        .size           triton_poi_fused_relu_threshold_backward_8,(.L_x_1 - triton_poi_fused_relu_threshold_backward_8)
        .other          triton_poi_fused_relu_threshold_backward_8,@"STO_CUDA_ENTRY STV_DEFAULT"
triton_poi_fused_relu_threshold_backward_8:
.text.triton_poi_fused_relu_threshold_backward_8:
[----:B------:R-:W0:Y:S08]  /*0000*/  LDC R1, c[0x0][0x28] ;  /* 0x00000a00ff017b82 */ /* 0x000e300000000800 */
[----:B------:R-:W1:Y:S01]  /*0010*/  S2UR UR7, SR_CTAID.Y ;  /* 0x00000000000779c3 */ /* 0x000e620000002600 */
[----:B------:R-:W2:Y:S01]  /*0020*/  S2R R14, SR_TID.X ;  /* 0x00000000000e7919 */ /* 0x000ea20000002100 */
[----:B------:R-:W-:Y:S01]  /*0030*/  IMAD.MOV.U32 R7, RZ, RZ, 0x480 ;  /* 0x00000480ff077424 */ /* 0x000fe200078e00ff */
[----:B------:R-:W-:Y:S01]  /*0040*/  ULDC.64 UR8, c[0x0][0x208] ;  /* 0x0000820000087ab9 */ /* 0x000fe20000000a00 */
[----:B------:R-:W-:Y:S01]  /*0050*/  IMAD.MOV.U32 R6, RZ, RZ, 0x480 ;  /* 0x00000480ff067424 */ /* 0x000fe200078e00ff */
[----:B------:R-:W3:Y:S01]  /*0060*/  S2R R15, SR_CTAID.X ;  /* 0x00000000000f7919 */ /* 0x000ee20000002500 */
[----:B------:R-:W-:-:S02]  /*0070*/  IMAD.MOV.U32 R23, RZ, RZ, 0x480 ;  /* 0x00000480ff177424 */ /* 0x000fc400078e00ff */
[----:B------:R-:W4:Y:S01]  /*0080*/  LDC.64 R2, c[0x0][0x210] ;  /* 0x00008400ff027b82 */ /* 0x000f220000000a00 */
[----:B------:R-:W-:Y:S02]  /*0090*/  IMAD.MOV.U32 R8, RZ, RZ, 0x480 ;  /* 0x00000480ff087424 */ /* 0x000fe400078e00ff */
[----:B------:R-:W-:Y:S01]  /*00a0*/  IMAD.MOV.U32 R10, RZ, RZ, 0x480 ;  /* 0x00000480ff0a7424 */ /* 0x000fe200078e00ff */
[----:B-1----:R-:W-:Y:S02]  /*00b0*/  UIMAD.WIDE UR4, UR7, 0x38e38e39, URZ ;  /* 0x38e38e39070478a5 */ /* 0x002fe4000f8e023f */
[----:B------:R-:W-:Y:S02]  /*00c0*/  UISETP.GE.AND UP0, UPT, UR7, 0x1200, UPT ;  /* 0x000012000700788c */ /* 0x000fe4000bf06270 */
[----:B------:R-:W-:-:S04]  /*00d0*/  USHF.R.U32.HI UR4, URZ, 0x1f, UR5 ;  /* 0x0000001f3f047899 */ /* 0x000fc80008011605 */
[----:B------:R-:W-:Y:S01]  /*00e0*/  ULEA.HI.SX32 UR4, UR5, UR4, 0x18 ;  /* 0x0000000405047291 */ /* 0x000fe2000f8fc23f */
[----:B--2---:R-:W-:Y:S01]  /*00f0*/  IMAD.SHL.U32 R0, R14, 0x4, RZ ;  /* 0x000000040e007824 */ /* 0x004fe200078e00ff */
[----:B------:R-:W-:Y:S02]  /*0100*/  PLOP3.LUT P0, PT, PT, PT, UP0, 0x80, 0x0 ;  /* 0x000000000000781c */ /* 0x000fe40003f0f008 */
[----:B------:R-:W-:Y:S01]  /*0110*/  UIMAD UR5, UR4, -0x480, UR7 ;  /* 0xfffffb80040578a4 */ /* 0x000fe2000f8e0207 */
[----:B---3--:R-:W-:Y:S01]  /*0120*/  IMAD.SHL.U32 R15, R15, 0x400, RZ ;  /* 0x000004000f0f7824 */ /* 0x008fe200078e00ff */
[----:B------:R-:W-:Y:S02]  /*0130*/  LOP3.LUT R0, R0, 0x1fc, RZ, 0xc0, !PT ;  /* 0x000001fc00007812 */ /* 0x000fe400078ec0ff */
[----:B------:R-:W-:Y:S02]  /*0140*/  UIMAD UR5, UR4, 0x480000, UR5 ;  /* 0x00480000040578a4 */ /* 0x000fe4000f8e0205 */
[----:B------:R-:W-:-:S02]  /*0150*/  LOP3.LUT R4, R15, 0x1, R0, 0xfe, !PT ;  /* 0x000000010f047812 */ /* 0x000fc400078efe00 */
[----:B------:R-:W-:Y:S02]  /*0160*/  LOP3.LUT R5, R15, 0x2, R0, 0xfe, !PT ;  /* 0x000000020f057812 */ /* 0x000fe400078efe00 */
[----:B------:R-:W-:Y:S01]  /*0170*/  PLOP3.LUT P1, PT, PT, PT, UP0, 0x80, 0x0 ;  /* 0x000000000000781c */ /* 0x000fe20003f2f008 */
[----:B------:R-:W-:Y:S01]  /*0180*/  IMAD R7, R4, R7, UR5 ;  /* 0x0000000504077e24 */ /* 0x000fe2000f8e0207 */
[----:B------:R-:W-:Y:S01]  /*0190*/  LOP3.LUT R4, R15, 0x3, R0, 0xfe, !PT ;  /* 0x000000030f047812 */ /* 0x000fe200078efe00 */
[----:B------:R-:W-:Y:S01]  /*01a0*/  IMAD R9, R5, R6, UR5 ;  /* 0x0000000505097e24 */ /* 0x000fe2000f8e0206 */
[----:B------:R-:W-:Y:S01]  /*01b0*/  LOP3.LUT R20, R15, R0, RZ, 0xfc, !PT ;  /* 0x000000000f147212 */ /* 0x000fe200078efcff */
[----:B------:R-:W-:Y:S01]  /*01c0*/  IMAD.MOV.U32 R5, RZ, RZ, RZ ;  /* 0x000000ffff057224 */ /* 0x000fe200078e00ff */
[----:B------:R-:W-:Y:S01]  /*01d0*/  PLOP3.LUT P2, PT, PT, PT, UP0, 0x80, 0x0 ;  /* 0x000000000000781c */ /* 0x000fe20003f4f008 */
[----:B----4-:R-:W-:Y:S01]  /*01e0*/  IMAD.WIDE R6, R7, 0x4, R2 ;  /* 0x0000000407067825 */ /* 0x010fe200078e0202 */
[----:B------:R-:W-:-:S02]  /*01f0*/  LOP3.LUT R13, R15, 0x201, R0, 0xfe, !PT ;  /* 0x000002010f0d7812 */ /* 0x000fc400078efe00 */
[----:B------:R-:W-:Y:S01]  /*0200*/  LOP3.LUT R17, R15, 0x202, R0, 0xfe, !PT ;  /* 0x000002020f117812 */ /* 0x000fe200078efe00 */
[----:B------:R-:W-:Y:S01]  /*0210*/  IMAD R23, R4, R23, UR5 ;  /* 0x0000000504177e24 */ /* 0x000fe2000f8e0217 */
[----:B------:R1:W2:Y:S01]  /*0220*/  @!P0 LDG.E.EL R5, desc[UR8][R6.64] ;  /* 0x0000000806058981 */ /* 0x0002a2000c2e1900 */
[----:B------:R-:W-:Y:S01]  /*0230*/  IMAD.MOV.U32 R21, RZ, RZ, 0x480 ;  /* 0x00000480ff157424 */ /* 0x000fe200078e00ff */
[----:B------:R-:W-:Y:S01]  /*0240*/  PLOP3.LUT P0, PT, PT, PT, UP0, 0x80, 0x0 ;  /* 0x000000000000781c */ /* 0x000fe20003f0f008 */
[----:B------:R-:W-:Y:S01]  /*0250*/  IMAD.MOV.U32 R19, RZ, RZ, 0x480 ;  /* 0x00000480ff137424 */ /* 0x000fe200078e00ff */
[----:B------:R-:W-:Y:S01]  /*0260*/  LOP3.LUT R4, R15, 0x203, R0, 0xfe, !PT ;  /* 0x000002030f047812 */ /* 0x000fe200078efe00 */
[----:B------:R-:W-:Y:S02]  /*0270*/  IMAD.MOV.U32 R0, RZ, RZ, RZ ;  /* 0x000000ffff007224 */ /* 0x000fe400078e00ff */
[----:B------:R-:W-:Y:S02]  /*0280*/  IMAD R21, R20, R21, UR5 ;  /* 0x0000000514157e24 */ /* 0x000fe4000f8e0215 */
[----:B------:R-:W-:-:S02]  /*0290*/  IMAD R13, R13, R8, UR5 ;  /* 0x000000050d0d7e24 */ /* 0x000fc4000f8e0208 */
[----:B-1----:R-:W-:Y:S01]  /*02a0*/  IMAD.WIDE R6, R9, 0x4, R2 ;  /* 0x0000000409067825 */ /* 0x002fe200078e0202 */
[----:B------:R-:W-:-:S03]  /*02b0*/  PLOP3.LUT P3, PT, PT, PT, UP0, 0x80, 0x0 ;  /* 0x000000000000781c */ /* 0x000fc60003f6f008 */
[----:B------:R-:W-:Y:S01]  /*02c0*/  IMAD R19, R4, R19, UR5 ;  /* 0x0000000504137e24 */ /* 0x000fe2000f8e0213 */
[----:B------:R1:W3:Y:S01]  /*02d0*/  @!P1 LDG.E.EL R0, desc[UR8][R6.64] ;  /* 0x0000000806009981 */ /* 0x0002e2000c2e1900 */
[----:B------:R-:W-:Y:S02]  /*02e0*/  IMAD.MOV.U32 R8, RZ, RZ, RZ ;  /* 0x000000ffff087224 */ /* 0x000fe400078e00ff */
[----:B------:R-:W-:Y:S01]  /*02f0*/  IMAD.MOV.U32 R4, RZ, RZ, RZ ;  /* 0x000000ffff047224 */ /* 0x000fe200078e00ff */
[----:B------:R-:W-:Y:S01]  /*0300*/  PLOP3.LUT P1, PT, PT, PT, UP0, 0x80, 0x0 ;  /* 0x000000000000781c */ /* 0x000fe20003f2f008 */
[----:B------:R-:W-:-:S04]  /*0310*/  IMAD.WIDE R22, R23, 0x4, R2 ;  /* 0x0000000417167825 */ /* 0x000fc800078e0202 */
[--C-:B------:R-:W-:Y:S01]  /*0320*/  IMAD.WIDE R24, R21, 0x4, R2.reuse ;  /* 0x0000000415187825 */ /* 0x100fe200078e0202 */
[----:B------:R4:W5:Y:S01]  /*0330*/  @!P2 LDG.E.EL R8, desc[UR8][R22.64] ;  /* 0x000000081608a981 */ /* 0x000962000c2e1900 */
[----:B------:R-:W-:Y:S01]  /*0340*/  PLOP3.LUT P2, PT, PT, PT, UP0, 0x80, 0x0 ;  /* 0x000000000000781c */ /* 0x000fe20003f4f008 */
[----:B-1----:R-:W1:Y:S01]  /*0350*/  LDC.64 R6, c[0x0][0x218] ;  /* 0x00008600ff067b82 */ /* 0x002e620000000a00 */
[----:B------:R-:W-:Y:S01]  /*0360*/  IMAD R17, R17, R10, UR5 ;  /* 0x0000000511117e24 */ /* 0x000fe2000f8e020a */
[----:B------:R-:W5:Y:S01]  /*0370*/  @!P0 LDG.E.EL R4, desc[UR8][R24.64] ;  /* 0x0000000818048981 */ /* 0x000f62000c2e1900 */
[----:B------:R-:W-:Y:S01]  /*0380*/  PLOP3.LUT P0, PT, PT, PT, UP0, 0x80, 0x0 ;  /* 0x000000000000781c */ /* 0x000fe20003f0f008 */
[----:B------:R-:W-:Y:S01]  /*0390*/  IMAD.MOV.U32 R9, RZ, RZ, RZ ;  /* 0x000000ffff097224 */ /* 0x000fe200078e00ff */
[----:B------:R-:W-:Y:S01]  /*03a0*/  CS2R R10, SRZ ;  /* 0x00000000000a7805 */ /* 0x000fe2000001ff00 */
[----:B------:R-:W-:Y:S02]  /*03b0*/  VIADD R21, R21, 0x90000 ;  /* 0x0009000015157836 */ /* 0x000fe40000000000 */
[----:B------:R-:W-:-:S04]  /*03c0*/  IMAD.WIDE R12, R13, 0x4, R2 ;  /* 0x000000040d0c7825 */ /* 0x000fc800078e0202 */
[--C-:B------:R-:W-:Y:S01]  /*03d0*/  IMAD.WIDE R16, R17, 0x4, R2.reuse ;  /* 0x0000000411107825 */ /* 0x100fe200078e0202 */
[----:B------:R4:W5:Y:S03]  /*03e0*/  @!P3 LDG.E.EL R9, desc[UR8][R12.64] ;  /* 0x000000080c09b981 */ /* 0x000966000c2e1900 */
[--C-:B------:R-:W-:Y:S01]  /*03f0*/  IMAD.WIDE R18, R19, 0x4, R2.reuse ;  /* 0x0000000413127825 */ /* 0x100fe200078e0202 */
[----:B------:R-:W5:Y:S03]  /*0400*/  @!P1 LDG.E.EL R10, desc[UR8][R16.64] ;  /* 0x00000008100a9981 */ /* 0x000f66000c2e1900 */
[----:B------:R-:W-:Y:S01]  /*0410*/  IMAD.WIDE R2, R21, 0x4, R2 ;  /* 0x0000000415027825 */ /* 0x000fe200078e0202 */
[----:B------:R-:W5:Y:S03]  /*0420*/  @!P2 LDG.E.EL R11, desc[UR8][R18.64] ;  /* 0x00000008120ba981 */ /* 0x000f66000c2e1900 */
[----:B------:R-:W-:-:S06]  /*0430*/  IMAD.MOV.U32 R21, RZ, RZ, RZ ;  /* 0x000000ffff157224 */ /* 0x000fcc00078e00ff */
[----:B------:R1:W5:Y:S01]  /*0440*/  @!P0 LDG.E.EL R21, desc[UR8][R2.64] ;  /* 0x0000000802158981 */ /* 0x000362000c2e1900 */
[----:B----4-:R-:W4:Y:S01]  /*0450*/  S2R R22, SR_TID.X ;  /* 0x0000000000167919 */ /* 0x010f220000002100 */
[----:B------:R-:W4:Y:S01]  /*0460*/  S2UR UR6, SR_CgaCtaId ;  /* 0x00000000000679c3 */ /* 0x000f220000008800 */
[----:B------:R-:W-:Y:S01]  /*0470*/  IMAD.U32 R23, RZ, RZ, UR7 ;  /* 0x00000007ff177e24 */ /* 0x000fe2000f8e00ff */
[----:B------:R-:W-:-:S03]  /*0480*/  LOP3.LUT R15, R15, 0x7f, R14, 0xf8, !PT ;  /* 0x0000007f0f0f7812 */ /* 0x000fc600078ef80e */
[----:B0-----:R-:W-:Y:S01]  /*0490*/  IMAD R13, R23, 0x1000, R20 ;  /* 0x00001000170d7824 */ /* 0x001fe200078e0214 */
[----:B------:R-:W-:Y:S01]  /*04a0*/  LOP3.LUT R14, R15, 0x80, RZ, 0xfc, !PT ;  /* 0x000000800f0e7812 */ /* 0x000fe200078efcff */
[----:B-1----:R-:W-:Y:S02]  /*04b0*/  IMAD.MOV.U32 R3, RZ, RZ, 0x480 ;  /* 0x00000480ff037424 */ /* 0x002fe400078e00ff */
[C---:B------:R-:W-:Y:S02]  /*04c0*/  VIADD R17, R13.reuse, 0x200 ;  /* 0x000002000d117836 */ /* 0x040fe40000000000 */
[----:B------:R-:W-:Y:S01]  /*04d0*/  IMAD R14, R14, R3, UR5 ;  /* 0x000000050e0e7e24 */ /* 0x000fe2000f8e0203 */
[----:B------:R-:W-:Y:S01]  /*04e0*/  PLOP3.LUT P1, PT, PT, PT, UP0, 0x80, 0x0 ;  /* 0x000000000000781c */ /* 0x000fe20003f2f008 */
[----:B------:R-:W-:Y:S01]  /*04f0*/  IMAD.WIDE R2, R13, 0x4, R6 ;  /* 0x000000040d027825 */ /* 0x000fe200078e0206 */
[----:B------:R-:W-:-:S03]  /*0500*/  UMOV UR4, 0x400 ;  /* 0x0000040000047882 */ /* 0x000fc60000000000 */
[----:B------:R-:W-:Y:S01]  /*0510*/  IMAD.WIDE R12, R17, 0x4, R6 ;  /* 0x00000004110c7825 */ /* 0x000fe200078e0206 */
[----:B----4-:R-:W-:-:S03]  /*0520*/  UPRMT UR4, UR6, 0x654, UR4 ;  /* 0x0000065406047896 */ /* 0x010fc60008000004 */
[----:B------:R-:W-:Y:S01]  /*0530*/  IMAD.SHL.U32 R16, R22, 0x4, RZ ;  /* 0x0000000416107824 */ /* 0x000fe200078e00ff */
[C---:B------:R-:W-:Y:S01]  /*0540*/  LOP3.LUT R17, R15.reuse, 0x100, RZ, 0xfc, !PT ;  /* 0x000001000f117812 */ /* 0x040fe200078efcff */
[----:B------:R-:W-:Y:S02]  /*0550*/  IMAD.MOV.U32 R24, RZ, RZ, 0x480 ;  /* 0x00000480ff187424 */ /* 0x000fe400078e00ff */
[----:B------:R-:W-:Y:S01]  /*0560*/  IMAD.MOV.U32 R26, RZ, RZ, 0x480 ;  /* 0x00000480ff1a7424 */ /* 0x000fe200078e00ff */
[----:B------:R-:W-:Y:S01]  /*0570*/  LOP3.LUT R16, R16, 0x1fc, RZ, 0xc0, !PT ;  /* 0x000001fc10107812 */ /* 0x000fe200078ec0ff */
[----:B------:R-:W-:Y:S01]  /*0580*/  ULDC.64 UR6, c[0x0][0x220] ;  /* 0x0000880000067ab9 */ /* 0x000fe20000000a00 */
[----:B------:R-:W-:Y:S02]  /*0590*/  LOP3.LUT R20, R15, 0x200, RZ, 0xfc, !PT ;  /* 0x000002000f147812 */ /* 0x000fe400078efcff */
[----:B--2---:R-:W-:-:S04]  /*05a0*/  FSETP.GEU.AND P0, PT, R5, RZ, PT ;  /* 0x000000ff0500720b */ /* 0x004fc80003f0e000 */
[----:B------:R-:W-:-:S04]  /*05b0*/  FSEL R5, R5, RZ, P0 ;  /* 0x000000ff05057208 */ /* 0x000fc80000000000 */
[----:B------:R-:W-:-:S04]  /*05c0*/  FSETP.GTU.AND P0, PT, R5, RZ, PT ;  /* 0x000000ff0500720b */ /* 0x000fc80003f0c000 */
[----:B------:R-:W-:Y:S02]  /*05d0*/  SEL R19, RZ, 0x1, P0 ;  /* 0x00000001ff137807 */ /* 0x000fe40000000000 */
[C---:B---3--:R-:W-:Y:S02]  /*05e0*/  FSETP.GEU.AND P3, PT, R0.reuse, RZ, PT ;  /* 0x000000ff0000720b */ /* 0x048fe40003f6e000 */
[----:B------:R-:W-:Y:S02]  /*05f0*/  PLOP3.LUT P0, PT, PT, PT, UP0, 0x80, 0x0 ;  /* 0x000000000000781c */ /* 0x000fe40003f0f008 */
[----:B------:R-:W-:Y:S02]  /*0600*/  FSEL R6, R0, RZ, P3 ;  /* 0x000000ff00067208 */ /* 0x000fe40001800000 */
[----:B-----5:R-:W-:Y:S02]  /*0610*/  FSETP.GEU.AND P2, PT, R8, RZ, PT ;  /* 0x000000ff0800720b */ /* 0x020fe40003f4e000 */
[----:B------:R-:W-:-:S02]  /*0620*/  FSETP.GEU.AND P4, PT, R4, RZ, PT ;  /* 0x000000ff0400720b */ /* 0x000fc40003f8e000 */
[----:B------:R-:W-:Y:S02]  /*0630*/  FSEL R7, R8, RZ, P2 ;  /* 0x000000ff08077208 */ /* 0x000fe40001000000 */
[----:B------:R-:W-:Y:S02]  /*0640*/  FSEL R4, R4, RZ, P4 ;  /* 0x000000ff04047208 */ /* 0x000fe40002000000 */
[----:B------:R-:W-:Y:S02]  /*0650*/  FSETP.GTU.AND P4, PT, R7, RZ, PT ;  /* 0x000000ff0700720b */ /* 0x000fe40003f8c000 */
[C---:B------:R-:W-:Y:S02]  /*0660*/  FSETP.GEU.AND P5, PT, R9.reuse, RZ, PT ;  /* 0x000000ff0900720b */ /* 0x040fe40003fae000 */
[----:B------:R-:W-:Y:S02]  /*0670*/  FSETP.GEU.AND P6, PT, R10, RZ, PT ;  /* 0x000000ff0a00720b */ /* 0x000fe40003fce000 */
[----:B------:R-:W-:-:S02]  /*0680*/  FSEL R9, R9, RZ, P5 ;  /* 0x000000ff09097208 */ /* 0x000fc40002800000 */
[----:B------:R-:W-:Y:S02]  /*0690*/  FSEL R10, R10, RZ, P6 ;  /* 0x000000ff0a0a7208 */ /* 0x000fe40003000000 */
[----:B------:R-:W-:Y:S02]  /*06a0*/  FSETP.GEU.AND P2, PT, R11, RZ, PT ;  /* 0x000000ff0b00720b */ /* 0x000fe40003f4e000 */
[----:B------:R-:W-:Y:S02]  /*06b0*/  FSETP.GTU.AND P5, PT, R6, RZ, PT ;  /* 0x000000ff0600720b */ /* 0x000fe40003fac000 */
[----:B------:R-:W-:Y:S02]  /*06c0*/  FSETP.GTU.AND P6, PT, R4, RZ, PT ;  /* 0x000000ff0400720b */ /* 0x000fe40003fcc000 */
[----:B------:R-:W-:Y:S02]  /*06d0*/  FSETP.GEU.AND P3, PT, R21, RZ, PT ;  /* 0x000000ff1500720b */ /* 0x000fe40003f6e000 */
[----:B------:R-:W-:-:S02]  /*06e0*/  SEL R25, RZ, 0x1, P5 ;  /* 0x00000001ff197807 */ /* 0x000fc40002800000 */
[----:B------:R-:W-:Y:S02]  /*06f0*/  SEL R27, RZ, 0x1, P4 ;  /* 0x00000001ff1b7807 */ /* 0x000fe40002000000 */
[----:B------:R-:W-:Y:S02]  /*0700*/  SEL R23, RZ, 0x1, P6 ;  /* 0x00000001ff177807 */ /* 0x000fe40003000000 */
[----:B------:R-:W-:Y:S02]  /*0710*/  FSEL R11, R11, RZ, P2 ;  /* 0x000000ff0b0b7208 */ /* 0x000fe40001000000 */
[----:B------:R-:W-:Y:S01]  /*0720*/  FSEL R8, R21, RZ, P3 ;  /* 0x000000ff15087208 */ /* 0x000fe20001800000 */
[----:B------:R-:W-:Y:S04]  /*0730*/  @!P1 STG.E.128 desc[UR8][R2.64], R4 ;  /* 0x0000000402009986 */ /* 0x000fe8000c101d08 */
[----:B------:R0:W-:Y:S04]  /*0740*/  STS.U8 [R16+UR4+0x1], R19 ;  /* 0x0000011310007988 */ /* 0x0001e80008000004 */
[----:B------:R-:W-:Y:S04]  /*0750*/  STS.U8 [R16+UR4+0x2], R25 ;  /* 0x0000021910007988 */ /* 0x000fe80008000004 */
[----:B------:R-:W-:Y:S04]  /*0760*/  STS.U8 [R16+UR4+0x3], R27 ;  /* 0x0000031b10007988 */ /* 0x000fe80008000004 */
[----:B------:R-:W-:Y:S04]  /*0770*/  STS.U8 [R16+UR4], R23 ;  /* 0x0000001710007988 */ /* 0x000fe80008000004 */
[----:B------:R1:W-:Y:S01]  /*0780*/  @!P0 STG.E.128 desc[UR8][R12.64], R8 ;  /* 0x000000080c008986 */ /* 0x0003e2000c101d08 */
[----:B0-----:R-:W-:-:S02]  /*0790*/  LOP3.LUT R19, R15, 0x180, RZ, 0xfc, !PT ;  /* 0x000001800f137812 */ /* 0x001fc400078efcff */
[----:B------:R-:W-:Y:S01]  /*07a0*/  LOP3.LUT R0, R22, 0x7f, RZ, 0xc0, !PT ;  /* 0x0000007f16007812 */ /* 0x000fe200078ec0ff */
[----:B------:R-:W-:Y:S01]  /*07b0*/  BAR.SYNC.DEFER_BLOCKING 0x0 ;  /* 0x0000000000007b1d */ /* 0x000fe20000010000 */
[----:B------:R-:W-:Y:S01]  /*07c0*/  IMAD R7, R17, R24, UR5 ;  /* 0x0000000511077e24 */ /* 0x000fe2000f8e0218 */
[----:B------:R-:W-:Y:S01]  /*07d0*/  FSETP.GTU.AND P2, PT, R9, RZ, PT ;  /* 0x000000ff0900720b */ /* 0x000fe20003f4c000 */
[----:B------:R-:W-:Y:S01]  /*07e0*/  IMAD R17, R19, R26, UR5 ;  /* 0x0000000513117e24 */ /* 0x000fe2000f8e021a */
[----:B------:R-:W-:Y:S02]  /*07f0*/  FSETP.GTU.AND P3, PT, R8, RZ, PT ;  /* 0x000000ff0800720b */ /* 0x000fe40003f6c000 */
[----:B------:R-:W-:Y:S02]  /*0800*/  FSETP.GTU.AND P1, PT, R10, RZ, PT ;  /* 0x000000ff0a00720b */ /* 0x000fe40003f2c000 */
[----:B------:R-:W-:Y:S01]  /*0810*/  FSETP.GTU.AND P0, PT, R11, RZ, PT ;  /* 0x000000ff0b00720b */ /* 0x000fe20003f0c000 */
[----:B------:R-:W0:Y:S04]  /*0820*/  LDS.U8 R18, [R0+UR4] ;  /* 0x0000000400127984 */ /* 0x000e280008000000 */
[----:B------:R-:W2:Y:S04]  /*0830*/  LDS.U8 R6, [R0+UR4+0x80] ;  /* 0x0000800400067984 */ /* 0x000ea80008000000 */
[----:B------:R-:W3:Y:S04]  /*0840*/  LDS.U8 R9, [R0+UR4+0x100] ;  /* 0x0001000400097984 */ /* 0x000ee80008000000 */
[----:B------:R-:W4:Y:S01]  /*0850*/  LDS.U8 R19, [R0+UR4+0x180] ;  /* 0x0001800400137984 */ /* 0x000f220008000000 */
[----:B------:R-:W-:Y:S01]  /*0860*/  SEL R5, RZ, 0x1, P2 ;  /* 0x00000001ff057807 */ /* 0x000fe20001000000 */
[----:B------:R-:W-:Y:S01]  /*0870*/  BAR.SYNC.DEFER_BLOCKING 0x0 ;  /* 0x0000000000007b1d */ /* 0x000fe20000010000 */
[----:B-1----:R-:W-:-:S02]  /*0880*/  SEL R11, RZ, 0x1, P1 ;  /* 0x00000001ff0b7807 */ /* 0x002fc40000800000 */
[----:B------:R-:W-:Y:S02]  /*0890*/  SEL R3, RZ, 0x1, P3 ;  /* 0x00000001ff037807 */ /* 0x000fe40001800000 */
[----:B------:R-:W-:-:S03]  /*08a0*/  SEL R13, RZ, 0x1, P0 ;  /* 0x00000001ff0d7807 */ /* 0x000fc60000000000 */
[----:B------:R1:W-:Y:S04]  /*08b0*/  STS.U8 [R16+UR4], R3 ;  /* 0x0000000310007988 */ /* 0x0003e80008000004 */
[----:B------:R-:W-:Y:S04]  /*08c0*/  STS.U8 [R16+UR4+0x1], R5 ;  /* 0x0000010510007988 */ /* 0x000fe80008000004 */
[----:B------:R5:W-:Y:S04]  /*08d0*/  STS.U8 [R16+UR4+0x2], R11 ;  /* 0x0000020b10007988 */ /* 0x000be80008000004 */
[----:B------:R-:W-:Y:S01]  /*08e0*/  STS.U8 [R16+UR4+0x3], R13 ;  /* 0x0000030d10007988 */ /* 0x000fe20008000004 */
[----:B------:R-:W-:Y:S01]  /*08f0*/  BAR.SYNC.DEFER_BLOCKING 0x0 ;  /* 0x0000000000007b1d */ /* 0x000fe20000010000 */
[----:B------:R-:W-:-:S04]  /*0900*/  IMAD.MOV.U32 R21, RZ, RZ, 0x480 ;  /* 0x00000480ff157424 */ /* 0x000fc800078e00ff */
[----:B------:R-:W-:Y:S02]  /*0910*/  IMAD R12, R20, R21, UR5 ;  /* 0x00000005140c7e24 */ /* 0x000fe4000f8e0215 */
[----:B------:R-:W-:Y:S01]  /*0920*/  IMAD.MOV.U32 R4, RZ, RZ, 0x480 ;  /* 0x00000480ff047424 */ /* 0x000fe200078e00ff */
[C---:B------:R-:W-:Y:S01]  /*0930*/  LOP3.LUT R2, R15.reuse, 0x280, RZ, 0xfc, !PT ;  /* 0x000002800f027812 */ /* 0x040fe200078efcff */
[----:B------:R-:W3:Y:S04]  /*0940*/  LDS.U8 R16, [R0+UR4] ;  /* 0x0000000400107984 */ /* 0x000ee80008000000 */
[----:B------:R-:W4:Y:S04]  /*0950*/  LDS.U8 R20, [R0+UR4+0x80] ;  /* 0x0000800400147984 */ /* 0x000f280008000000 */
[----:B------:R-:W4:Y:S01]  /*0960*/  LDS.U8 R13, [R0+UR4+0x100] ;  /* 0x00010004000d7984 */ /* 0x000f220008000000 */
[----:B-1----:R-:W-:Y:S01]  /*0970*/  IMAD R3, R15, R4, UR5 ;  /* 0x000000050f037e24 */ /* 0x002fe2000f8e0204 */
[----:B------:R-:W-:-:S02]  /*0980*/  PLOP3.LUT P3, PT, PT, PT, UP0, 0x80, 0x0 ;  /* 0x000000000000781c */ /* 0x000fc40003f6f008 */
[----:B------:R-:W-:Y:S02]  /*0990*/  PLOP3.LUT P1, PT, PT, PT, UP0, 0x80, 0x0 ;  /* 0x000000000000781c */ /* 0x000fe40003f2f008 */
[----:B------:R-:W-:Y:S02]  /*09a0*/  PLOP3.LUT P1, PT, PT, PT, UP0, 0x80, 0x0 ;  /* 0x000000000000781c */ /* 0x000fe40003f2f008 */
[C---:B------:R-:W-:Y:S02]  /*09b0*/  LOP3.LUT R10, R15.reuse, 0x300, RZ, 0xfc, !PT ;  /* 0x000003000f0a7812 */ /* 0x040fe400078efcff */
[----:B-----5:R-:W-:Y:S01]  /*09c0*/  LOP3.LUT R11, R15, 0x380, RZ, 0xfc, !PT ;  /* 0x000003800f0b7812 */ /* 0x020fe200078efcff */
[----:B------:R-:W-:Y:S01]  /*09d0*/  IMAD R15, R2, R21, UR5 ;  /* 0x00000005020f7e24 */ /* 0x000fe2000f8e0215 */
[----:B------:R-:W-:Y:S01]  /*09e0*/  PLOP3.LUT P0, PT, PT, PT, UP0, 0x80, 0x0 ;  /* 0x000000000000781c */ /* 0x000fe20003f0f008 */
[----:B------:R-:W-:Y:S01]  /*09f0*/  IMAD.MOV.U32 R23, RZ, RZ, 0x480 ;  /* 0x00000480ff177424 */ /* 0x000fe200078e00ff */
[----:B------:R-:W-:-:S02]  /*0a00*/  IADD3 R2, P0, R3, UR6, RZ ;  /* 0x0000000603027c10 */ /* 0x000fc4000ff1e0ff */
[----:B------:R-:W-:Y:S01]  /*0a10*/  IADD3 R4, P2, R14, UR6, RZ ;  /* 0x000000060e047c10 */ /* 0x000fe2000ff5e0ff */
[----:B------:R-:W-:Y:S01]  /*0a20*/  IMAD R10, R10, R23, UR5 ;  /* 0x000000050a0a7e24 */ /* 0x000fe2000f8e0217 */
[----:B------:R-:W-:Y:S02]  /*0a30*/  LEA.HI.X.SX32 R3, R3, UR7, 0x1, P0 ;  /* 0x0000000703037c11 */ /* 0x000fe400080f0eff */
[----:B0-----:R-:W-:Y:S02]  /*0a40*/  LOP3.LUT R21, R18, 0x1, RZ, 0xc0, !PT ;  /* 0x0000000112157812 */ /* 0x001fe400078ec0ff */
[----:B------:R-:W-:Y:S02]  /*0a50*/  PLOP3.LUT P0, PT, PT, PT, UP0, 0x80, 0x0 ;  /* 0x000000000000781c */ /* 0x000fe40003f0f008 */
[----:B------:R-:W-:Y:S02]  /*0a60*/  LEA.HI.X.SX32 R5, R14, UR7, 0x1, P2 ;  /* 0x000000070e057c11 */ /* 0x000fe400090f0eff */
[----:B--2---:R-:W-:-:S02]  /*0a70*/  LOP3.LUT R23, R6, 0x1, RZ, 0xc0, !PT ;  /* 0x0000000106177812 */ /* 0x004fc400078ec0ff */
[----:B------:R-:W-:Y:S01]  /*0a80*/  PLOP3.LUT P0, PT, PT, PT, UP0, 0x80, 0x0 ;  /* 0x000000000000781c */ /* 0x000fe20003f0f008 */
[----:B------:R-:W-:Y:S01]  /*0a90*/  IMAD.MOV.U32 R8, RZ, RZ, 0x480 ;  /* 0x00000480ff087424 */ /* 0x000fe200078e00ff */
[----:B------:R-:W-:Y:S01]  /*0aa0*/  PLOP3.LUT P2, PT, PT, PT, UP0, 0x80, 0x0 ;  /* 0x000000000000781c */ /* 0x000fe20003f4f008 */
[----:B------:R3:W-:Y:S01]  /*0ab0*/  @!P3 STG.E.U8 desc[UR8][R2.64], R21 ;  /* 0x000000150200b986 */ /* 0x0007e2000c101108 */
[----:B------:R-:W-:Y:S02]  /*0ac0*/  PLOP3.LUT P2, PT, PT, PT, UP0, 0x80, 0x0 ;  /* 0x000000000000781c */ /* 0x000fe40003f4f008 */
[----:B------:R-:W-:Y:S01]  /*0ad0*/  IADD3 R6, P3, R7, UR6, RZ ;  /* 0x0000000607067c10 */ /* 0x000fe2000ff7e0ff */
[----:B------:R0:W-:Y:S01]  /*0ae0*/  @!P1 STG.E.U8 desc[UR8][R4.64], R23 ;  /* 0x0000001704009986 */ /* 0x0001e2000c101108 */
[----:B------:R-:W-:Y:S01]  /*0af0*/  PLOP3.LUT P1, PT, PT, PT, UP0, 0x80, 0x0 ;  /* 0x000000000000781c */ /* 0x000fe20003f2f008 */
[----:B------:R-:W-:Y:S01]  /*0b00*/  IMAD R11, R11, R8, UR5 ;  /* 0x000000050b0b7e24 */ /* 0x000fe2000f8e0208 */
[----:B------:R-:W-:-:S02]  /*0b10*/  PLOP3.LUT P1, PT, PT, PT, UP0, 0x80, 0x0 ;  /* 0x000000000000781c */ /* 0x000fc40003f2f008 */
[----:B------:R-:W-:Y:S02]  /*0b20*/  IADD3 R8, P4, R17, UR6, RZ ;  /* 0x0000000611087c10 */ /* 0x000fe4000ff9e0ff */
[----:B------:R-:W-:Y:S02]  /*0b30*/  LEA.HI.X.SX32 R7, R7, UR7, 0x1, P3 ;  /* 0x0000000707077c11 */ /* 0x000fe400098f0eff */
[----:B---3--:R-:W-:Y:S02]  /*0b40*/  LOP3.LUT R21, R9, 0x1, RZ, 0xc0, !PT ;  /* 0x0000000109157812 */ /* 0x008fe400078ec0ff */
[----:B------:R-:W-:Y:S02]  /*0b50*/  IADD3 R2, P3, R12, UR6, RZ ;  /* 0x000000060c027c10 */ /* 0x000fe4000ff7e0ff */
[----:B------:R-:W-:Y:S02]  /*0b60*/  LEA.HI.X.SX32 R9, R17, UR7, 0x1, P4 ;  /* 0x0000000711097c11 */ /* 0x000fe4000a0f0eff */
[----:B----4-:R-:W-:Y:S01]  /*0b70*/  LOP3.LUT R19, R19, 0x1, RZ, 0xc0, !PT ;  /* 0x0000000113137812 */ /* 0x010fe200078ec0ff */
[----:B------:R1:W-:Y:S01]  /*0b80*/  @!P0 STG.E.U8 desc[UR8][R6.64], R21 ;  /* 0x0000001506008986 */ /* 0x0003e2000c101108 */
[----:B------:R-:W-:-:S02]  /*0b90*/  PLOP3.LUT P0, PT, PT, PT, UP0, 0x80, 0x0 ;  /* 0x000000000000781c */ /* 0x000fc40003f0f008 */
[----:B------:R-:W-:Y:S02]  /*0ba0*/  LEA.HI.X.SX32 R3, R12, UR7, 0x1, P3 ;  /* 0x000000070c037c11 */ /* 0x000fe400098f0eff */
[----:B------:R-:W-:Y:S01]  /*0bb0*/  LOP3.LUT R17, R16, 0x1, RZ, 0xc0, !PT ;  /* 0x0000000110117812 */ /* 0x000fe200078ec0ff */
[----:B------:R2:W-:Y:S01]  /*0bc0*/  @!P2 STG.E.U8 desc[UR8][R8.64], R19 ;  /* 0x000000130800a986 */ /* 0x0005e2000c101108 */
[----:B------:R-:W-:Y:S02]  /*0bd0*/  PLOP3.LUT P0, PT, PT, PT, UP0, 0x80, 0x0 ;  /* 0x000000000000781c */ /* 0x000fe40003f0f008 */
[----:B------:R-:W-:Y:S02]  /*0be0*/  PLOP3.LUT P3, PT, PT, PT, UP0, 0x80, 0x0 ;  /* 0x000000000000781c */ /* 0x000fe40003f6f008 */
[----:B------:R-:W-:Y:S02]  /*0bf0*/  PLOP3.LUT P2, PT, PT, PT, UP0, 0x80, 0x0 ;  /* 0x000000000000781c */ /* 0x000fe40003f4f008 */
[----:B------:R-:W-:Y:S01]  /*0c00*/  PLOP3.LUT P4, PT, PT, PT, UP0, 0x40, 0x0 ;  /* 0x000000000000781c */ /* 0x000fe20003f8e808 */
[----:B------:R3:W-:Y:S01]  /*0c10*/  @!P1 STG.E.U8 desc[UR8][R2.64], R17 ;  /* 0x0000001102009986 */ /* 0x0007e2000c101108 */
[----:B0-----:R-:W-:-:S02]  /*0c20*/  IADD3 R4, P2, R15, UR6, RZ ;  /* 0x000000060f047c10 */ /* 0x001fc4000ff5e0ff */
[----:B-1----:R-:W-:Y:S02]  /*0c30*/  IADD3 R6, P1, R10, UR6, RZ ;  /* 0x000000060a067c10 */ /* 0x002fe4000ff3e0ff */
[----:B------:R-:W-:Y:S02]  /*0c40*/  LEA.HI.X.SX32 R5, R15, UR7, 0x1, P2 ;  /* 0x000000070f057c11 */ /* 0x000fe400090f0eff */
[----:B------:R-:W-:Y:S02]  /*0c50*/  LOP3.LUT R15, R20, 0x1, RZ, 0xc0, !PT ;  /* 0x00000001140f7812 */ /* 0x000fe400078ec0ff */
[----:B------:R-:W-:Y:S02]  /*0c60*/  LEA.HI.X.SX32 R7, R10, UR7, 0x1, P1 ;  /* 0x000000070a077c11 */ /* 0x000fe400088f0eff */
[----:B------:R-:W-:Y:S02]  /*0c70*/  LOP3.LUT R13, R13, 0x1, RZ, 0xc0, !PT ;  /* 0x000000010d0d7812 */ /* 0x000fe400078ec0ff */
[----:B--2---:R-:W-:Y:S01]  /*0c80*/  IADD3 R8, P2, R11, UR6, RZ ;  /* 0x000000060b087c10 */ /* 0x004fe2000ff5e0ff */
[----:B------:R3:W-:Y:S03]  /*0c90*/  @!P0 STG.E.U8 desc[UR8][R4.64], R15 ;  /* 0x0000000f04008986 */ /* 0x0007e6000c101108 */
[----:B------:R-:W-:Y:S01]  /*0ca0*/  LEA.HI.X.SX32 R9, R11, UR7, 0x1, P2 ;  /* 0x000000070b097c11 */ /* 0x000fe200090f0eff */
[----:B------:R3:W-:Y:S01]  /*0cb0*/  @!P3 STG.E.U8 desc[UR8][R6.64], R13 ;  /* 0x0000000d0600b986 */ /* 0x0007e2000c101108 */
[----:B------:R-:W-:Y:S07]  /*0cc0*/  @!P4 EXIT ;  /* 0x000000000000c94d */ /* 0x000fee0003800000 */
[----:B------:R-:W0:Y:S02]  /*0cd0*/  LDS.U8 R0, [R0+UR4+0x180] ;  /* 0x0001800400007984 */ /* 0x000e240008000000 */
[----:B0--3--:R-:W-:-:S05]  /*0ce0*/  LOP3.LUT R3, R0, 0x1, RZ, 0xc0, !PT ;  /* 0x0000000100037812 */ /* 0x009fca00078ec0ff */
[----:B------:R-:W-:Y:S01]  /*0cf0*/  STG.E.U8 desc[UR8][R8.64], R3 ;  /* 0x0000000308007986 */ /* 0x000fe2000c101108 */
[----:B------:R-:W-:Y:S05]  /*0d00*/  EXIT ;  /* 0x000000000000794d */ /* 0x000fea0003800000 */
.L_x_0:
[----:B------:R-:W-:-:S00]  /*0d10*/  BRA `(.L_x_0) ;  /* 0xfffffffc00fc7947 */ /* 0x000fc0000383ffff */
[----:B------:R-:W-:-:S00]  /*0d20*/  NOP ;  /* 0x0000000000007918 */ /* 0x000fc00000000000 */
        /* <DEDUP_REMOVED lines=13> */
.L_x_1:


//--------------------- .nv.shared.triton_poi_fused_relu_threshold_backward_8 --------------------------
	.section	.nv.shared.triton_poi_fused_relu_threshold_backward_8,"aw",@nobits
	.sectionflags	@""
	.align	16
	.zero		1024


//--------------------- .nv.constant0.triton_poi_fused_relu_threshold_backward_8 --------------------------
	.section	.nv.constant0.triton_poi_fused_relu_threshold_backward_8,"a",@progbits
	.sectionflags	@""
	.align	4
.nv.constant0.triton_poi_fused_relu_threshold_backward_8:
	.zero		560
